	.headerflags	@"EF_CUDA_TEXMODE_UNIFIED EF_CUDA_64BIT_ADDRESS EF_CUDA_ACCELERATORS EF_CUDA_SM90 EF_CUDA_VIRTUAL_SM(EF_CUDA_SM90)"
	.elftype	@"ET_EXEC"


//--------------------- .nv.info                  --------------------------
	.section	.nv.info,"",@"SHT_CUDA_INFO"
	.align	4


	//----- nvinfo : EIATTR_REGCOUNT
	.align		4
        /*0000*/ 	.byte	0x04, 0x2f
        /*0002*/ 	.short	(.L_3 - .L_2)
	.align		4
.L_2:
        /*0004*/ 	.word	index@(triton_poi_fused__native_batch_norm_legit_no_training_convolution_hardtanh_15)
        /*0008*/ 	.word	0x00000014


	//----- nvinfo : EIATTR_MIN_STACK_SIZE
	.align		4
.L_3:
        /*000c*/ 	.byte	0x04, 0x12
        /*000e*/ 	.short	(.L_5 - .L_4)
	.align		4
.L_4:
        /*0010*/ 	.word	index@(triton_poi_fused__native_batch_norm_legit_no_training_convolution_hardtanh_15)
        /*0014*/ 	.word	0x00000000


	//----- nvinfo : EIATTR_FRAME_SIZE
	.align		4
.L_5:
        /*0018*/ 	.byte	0x04, 0x11
        /*001a*/ 	.short	(.L_7 - .L_6)
	.align		4
.L_6:
        /*001c*/ 	.word	index@(triton_poi_fused__native_batch_norm_legit_no_training_convolution_hardtanh_15)
        /*0020*/ 	.word	0x00000000


	//----- nvinfo : EIATTR_MIN_STACK_SIZE
	.align		4
.L_7:
        /*0024*/ 	.byte	0x04, 0x12
        /*0026*/ 	.short	(.L_9 - .L_8)
	.align		4
.L_8:
        /*0028*/ 	.word	index@(triton_poi_fused__native_batch_norm_legit_no_training_convolution_hardtanh_15)
        /*002c*/ 	.word	0x00000000
.L_9:


//--------------------- .nv.info.triton_poi_fused__native_batch_norm_legit_no_training_convolution_hardtanh_15 --------------------------
	.section	.nv.info.triton_poi_fused__native_batch_norm_legit_no_training_convolution_hardtanh_15,"",@"SHT_CUDA_INFO"
	.sectionflags	@""
	.align	4


	//----- nvinfo : EIATTR_CUDA_API_VERSION
	.align		4
        /*0000*/ 	.byte	0x04, 0x37
        /*0002*/ 	.short	(.L_11 - .L_10)
.L_10:
        /*0004*/ 	.word	0x0000007c


	//----- nvinfo : EIATTR_KPARAM_INFO
	.align		4
.L_11:
        /*0008*/ 	.byte	0x04, 0x17
        /*000a*/ 	.short	(.L_13 - .L_12)
.L_12:
        /*000c*/ 	.word	0x00000000
        /*0010*/ 	.short	0x0007
        /*0012*/ 	.short	0x0038
        /*0014*/ 	.byte	0x00, 0xf0, 0x11, 0x00


	//----- nvinfo : EIATTR_KPARAM_INFO
	.align		4
.L_13:
        /*0018*/ 	.byte	0x04, 0x17
        /*001a*/ 	.short	(.L_15 - .L_14)
.L_14:
        /*001c*/ 	.word	0x00000000
        /*0020*/ 	.short	0x0006
        /*0022*/ 	.short	0x0030
        /*0024*/ 	.byte	0x00, 0xf4, 0x21, 0x00


	//----- nvinfo : EIATTR_KPARAM_INFO
	.align		4
.L_15:
        /*0028*/ 	.byte	0x04, 0x17
        /*002a*/ 	.short	(.L_17 - .L_16)
.L_16:
        /*002c*/ 	.word	0x00000000
        /*0030*/ 	.short	0x0005
        /*0032*/ 	.short	0x0028
        /*0034*/ 	.byte	0x00, 0xf4, 0x21, 0x00


	//----- nvinfo : EIATTR_KPARAM_INFO
	.align		4
.L_17:
        /*0038*/ 	.byte	0x04, 0x17
        /*003a*/ 	.short	(.L_19 - .L_18)
.L_18:
        /*003c*/ 	.word	0x00000000
        /*0040*/ 	.short	0x0004
        /*0042*/ 	.short	0x0020
        /*0044*/ 	.byte	0x00, 0xf4, 0x21, 0x00


	//----- nvinfo : EIATTR_KPARAM_INFO
	.align		4
.L_19:
        /*0048*/ 	.byte	0x04, 0x17
        /*004a*/ 	.short	(.L_21 - .L_20)
.L_20:
        /*004c*/ 	.word	0x00000000
        /*0050*/ 	.short	0x0003
        /*0052*/ 	.short	0x0018
        /*0054*/ 	.byte	0x00, 0xf4, 0x21, 0x00


	//----- nvinfo : EIATTR_KPARAM_INFO
	.align		4
.L_21:
        /*0058*/ 	.byte	0x04, 0x17
        /*005a*/ 	.short	(.L_23 - .L_22)
.L_22:
        /*005c*/ 	.word	0x00000000
        /*0060*/ 	.short	0x0002
        /*0062*/ 	.short	0x0010
        /*0064*/ 	.byte	0x00, 0xf4, 0x21, 0x00


	//----- nvinfo : EIATTR_KPARAM_INFO
	.align		4
.L_23:
        /*0068*/ 	.byte	0x04, 0x17
        /*006a*/ 	.short	(.L_25 - .L_24)
.L_24:
        /*006c*/ 	.word	0x00000000
        /*0070*/ 	.short	0x0001
        /*0072*/ 	.short	0x0008
        /*0074*/ 	.byte	0x00, 0xf4, 0x21, 0x00


	//----- nvinfo : EIATTR_KPARAM_INFO
	.align		4
.L_25:
        /*0078*/ 	.byte	0x04, 0x17
        /*007a*/ 	.short	(.L_27 - .L_26)
.L_26:
        /*007c*/ 	.word	0x00000000
        /*0080*/ 	.short	0x0000
        /*0082*/ 	.short	0x0000
        /*0084*/ 	.byte	0x00, 0xf4, 0x21, 0x00


	//----- nvinfo : EIATTR_SPARSE_MMA_MASK
	.align		4
.L_27:
        /*0088*/ 	.byte	0x03, 0x50
        /*008a*/ 	.short	0x0000


	//----- nvinfo : EIATTR_MAXREG_COUNT
	.align		4
        /*008c*/ 	.byte	0x03, 0x1b
        /*008e*/ 	.short	0x00ff


	//----- nvinfo : EIATTR_EXIT_INSTR_OFFSETS
	.align		4
        /*0090*/ 	.byte	0x04, 0x1c
        /*0092*/ 	.short	(.L_29 - .L_28)


	//   ....[0]....
.L_28:
        /*0094*/ 	.word	0x00000410


	//----- nvinfo : EIATTR_REQNTID
	.align		4
.L_29:
        /*0098*/ 	.byte	0x04, 0x10
        /*009a*/ 	.short	(.L_31 - .L_30)
.L_30:
        /*009c*/ 	.word	0x00000080
        /*00a0*/ 	.word	0x00000001
        /*00a4*/ 	.word	0x00000001


	//----- nvinfo : EIATTR_CBANK_PARAM_SIZE
	.align		4
.L_31:
        /*00a8*/ 	.byte	0x03, 0x19
        /*00aa*/ 	.short	0x003c


	//----- nvinfo : EIATTR_PARAM_CBANK
	.align		4
        /*00ac*/ 	.byte	0x04, 0x0a
        /*00ae*/ 	.short	(.L_33 - .L_32)
	.align		4
.L_32:
        /*00b0*/ 	.word	index@(.nv.constant0.triton_poi_fused__native_batch_norm_legit_no_training_convolution_hardtanh_15)
        /*00b4*/ 	.short	0x0210
        /*00b6*/ 	.short	0x003c


	//----- nvinfo : EIATTR_SW_WAR
	.align		4
.L_33:
        /*00b8*/ 	.byte	0x04, 0x36
        /*00ba*/ 	.short	(.L_35 - .L_34)
.L_34:
        /*00bc*/ 	.word	0x00000008
.L_35:


//--------------------- .nv.callgraph             --------------------------
	.section	.nv.callgraph,"",@"SHT_CUDA_CALLGRAPH"
	.align	4
	.sectionentsize	8
	.align		4
        /*0000*/ 	.word	0x00000000
	.align		4
        /*0004*/ 	.word	0xffffffff
	.align		4
        /*0008*/ 	.word	0x00000000
	.align		4
        /*000c*/ 	.word	0xfffffffe
	.align		4
        /*0010*/ 	.word	0x00000000
	.align		4
        /*0014*/ 	.word	0xfffffffd
	.align		4
        /*0018*/ 	.word	0x00000000
	.align		4
        /*001c*/ 	.word	0xfffffffc


//--------------------- .nv.constant4             --------------------------
	.section	.nv.constant4,"a",@progbits
	.align	8
	.align		8
.nv.constant4:
        /*0000*/ 	.dword	_$_str
	.align		8
        /*0008*/ 	.dword	_$_str_$_2


//--------------------- .text.triton_poi_fused__native_batch_norm_legit_no_training_convolution_hardtanh_15 --------------------------
	.section	.text.triton_poi_fused__native_batch_norm_legit_no_training_convolution_hardtanh_15,"ax",@progbits
	.align	128
        .global         triton_poi_fused__native_batch_norm_legit_no_training_convolution_hardtanh_15
        .type           triton_poi_fused__native_batch_norm_legit_no_training_convolution_hardtanh_15,@function
        .size           triton_poi_fused__native_batch_norm_legit_no_training_convolution_hardtanh_15,(.L_x_1 - triton_poi_fused__native_batch_norm_legit_no_training_convolution_hardtanh_15)
        .other          triton_poi_fused__native_batch_norm_legit_no_training_convolution_hardtanh_15,@"STO_CUDA_ENTRY STV_DEFAULT"
triton_poi_fused__native_batch_norm_legit_no_training_convolution_hardtanh_15:
.text.triton_poi_fused__native_batch_norm_legit_no_training_convolution_hardtanh_15:
[----:B------:R-:W-:Y:S01]  /*0000*/  LDC R1, c[0x0][0x28] ;  /* 0x00000a00ff017b82 */ /* 0x000fe20000000800 */
[----:B------:R-:W1:Y:S07]  /*0010*/  S2R R0, SR_TID.X ;  /* 0x0000000000007919 */ /* 0x000e6e0000002100 */
[----:B------:R-:W2:Y:S01]  /*0020*/  LDC.64 R12, c[0x0][0x228] ;  /* 0x00008a00ff0c7b82 */ /* 0x000ea20000000a00 */
[----:B------:R-:W-:Y:S01]  /*0030*/  ULDC.64 UR4, c[0x0][0x208] ;  /* 0x0000820000047ab9 */ /* 0x000fe20000000a00 */
[----:B------:R-:W3:Y:S06]  /*0040*/  S2R R5, SR_CTAID.X ;  /* 0x0000000000057919 */ /* 0x000eec0000002500 */
[----:B------:R-:W4:Y:S08]  /*0050*/  LDC.64 R8, c[0x0][0x218] ;  /* 0x00008600ff087b82 */ /* 0x000f300000000a00 */
[----:B------:R-:W5:Y:S08]  /*0060*/  LDC.64 R10, c[0x0][0x220] ;  /* 0x00008800ff0a7b82 */ /* 0x000f700000000a00 */
[----:B------:R-:W4:Y:S01]  /*0070*/  LDC.64 R14, c[0x0][0x230] ;  /* 0x00008c00ff0e7b82 */ /* 0x000f220000000a00 */
[----:B-1----:R-:W-:Y:S01]  /*0080*/  IMAD.SHL.U32 R0, R0, 0x2, RZ ;  /* 0x0000000200007824 */ /* 0x002fe200078e00ff */
[----:B---3--:R-:W-:-:S04]  /*0090*/  SHF.R.S32.HI R3, RZ, 0x17, R5 ;  /* 0x00000017ff037819 */ /* 0x008fc80000011405 */
[----:B------:R-:W-:Y:S02]  /*00a0*/  LOP3.LUT R0, R0, 0xfe, RZ, 0xc0, !PT ;  /* 0x000000fe00007812 */ /* 0x000fe400078ec0ff */
[----:B------:R-:W-:-:S03]  /*00b0*/  SGXT R3, R3, 0x1 ;  /* 0x000000010303781a */ /* 0x000fc60000000200 */
[----:B------:R-:W-:Y:S02]  /*00c0*/  IMAD R0, R5, 0x100, R0 ;  /* 0x0000010005007824 */ /* 0x000fe400078e0200 */
[----:B------:R-:W1:Y:S03]  /*00d0*/  LDC.64 R4, c[0x0][0x238] ;  /* 0x00008e00ff047b82 */ /* 0x000e660000000a00 */
[----:B------:R-:W-:-:S04]  /*00e0*/  LEA.HI R3, R3, R0, RZ, 0x6 ;  /* 0x0000000003037211 */ /* 0x000fc800078f30ff */
[----:B------:R-:W-:-:S04]  /*00f0*/  SHF.R.S32.HI R3, RZ, 0x6, R3 ;  /* 0x00000006ff037819 */ /* 0x000fc80000011403 */
[----:B------:R-:W-:-:S04]  /*0100*/  LEA.HI R2, R3, R3, RZ, 0x7 ;  /* 0x0000000303027211 */ /* 0x000fc800078f38ff */
[----:B------:R-:W-:-:S04]  /*0110*/  LOP3.LUT R2, R2, 0xffffff80, RZ, 0xc0, !PT ;  /* 0xffffff8002027812 */ /* 0x000fc800078ec0ff */
[----:B------:R-:W-:Y:S02]  /*0120*/  IADD3 R17, R3, -R2, RZ ;  /* 0x8000000203117210 */ /* 0x000fe40007ffe0ff */
[----:B------:R-:W3:Y:S03]  /*0130*/  LDC.64 R2, c[0x0][0x210] ;  /* 0x00008400ff027b82 */ /* 0x000ee60000000a00 */
[----:B--2---:R-:W-:-:S05]  /*0140*/  IMAD.WIDE R12, R17, 0x4, R12 ;  /* 0x00000004110c7825 */ /* 0x004fca00078e020c */
[----:B------:R2:W2:Y:S01]  /*0150*/  LDG.E.EL R16, desc[UR4][R12.64] ;  /* 0x000000040c107981 */ /* 0x0004a2000c2e1900 */
[----:B----4-:R-:W-:-:S04]  /*0160*/  IMAD.WIDE R8, R17, 0x4, R8 ;  /* 0x0000000411087825 */ /* 0x010fc800078e0208 */
[----:B-----5:R-:W-:Y:S02]  /*0170*/  IMAD.WIDE R10, R17, 0x4, R10 ;  /* 0x00000004110a7825 */ /* 0x020fe400078e020a */
[----:B------:R4:W5:Y:S04]  /*0180*/  LDG.E.EL R8, desc[UR4][R8.64] ;  /* 0x0000000408087981 */ /* 0x000968000c2e1900 */
[----:B------:R-:W5:Y:S01]  /*0190*/  LDG.E.EL R10, desc[UR4][R10.64] ;  /* 0x000000040a0a7981 */ /* 0x000f62000c2e1900 */
[----:B---3--:R-:W-:-:S05]  /*01a0*/  IMAD.WIDE R2, R0, 0x4, R2 ;  /* 0x0000000400027825 */ /* 0x008fca00078e0202 */
[----:B------:R-:W5:Y:S01]  /*01b0*/  LDG.E.64 R6, desc[UR4][R2.64] ;  /* 0x0000000402067981 */ /* 0x000f62000c1e1b00 */
[----:B0-2---:R-:W-:-:S04]  /*01c0*/  IMAD.WIDE R12, R17, 0x4, R14 ;  /* 0x00000004110c7825 */ /* 0x005fc800078e020e */
[----:B-1----:R-:W-:Y:S02]  /*01d0*/  IMAD.WIDE R4, R17, 0x4, R4 ;  /* 0x0000000411047825 */ /* 0x002fe400078e0204 */
[----:B------:R-:W2:Y:S04]  /*01e0*/  LDG.E.EL R12, desc[UR4][R12.64] ;  /* 0x000000040c0c7981 */ /* 0x000ea8000c2e1900 */
[----:B------:R0:W2:Y:S01]  /*01f0*/  LDG.E.EL R15, desc[UR4][R4.64] ;  /* 0x00000004040f7981 */ /* 0x0000a2000c2e1900 */
[----:B----4-:R-:W-:Y:S01]  /*0200*/  HFMA2.MMA R9, -RZ, RZ, 1.625, 0 ;  /* 0x3e800000ff097435 */ /* 0x010fe200000001ff */
[----:B------:R-:W-:-:S04]  /*0210*/  FADD R16, R16, 9.9999997473787516356e-06 ;  /* 0x3727c5ac10107421 */ /* 0x000fc80000000000 */
[----:B------:R-:W1:Y:S02]  /*0220*/  MUFU.SQRT R14, R16 ;  /* 0x00000010000e7308 */ /* 0x000e640000002000 */
[C---:B-1----:R-:W-:Y:S02]  /*0230*/  FSETP.GT.AND P0, PT, R14.reuse, 8.50705917302346158658e+37, PT ;  /* 0x7e8000000e00780b */ /* 0x042fe40003f04000 */
[----:B------:R-:W-:-:S11]  /*0240*/  FSETP.GEU.AND P1, PT, R14, 1.175494350822287508e-38, PT ;  /* 0x008000000e00780b */ /* 0x000fd60003f2e000 */
[----:B------:R-:W-:-:S04]  /*0250*/  @P0 FMUL R14, R14, 0.25 ;  /* 0x3e8000000e0e0820 */ /* 0x000fc80000400000 */
[----:B------:R-:W-:-:S06]  /*0260*/  @!P1 FMUL R14, R14, 16777216 ;  /* 0x4b8000000e0e9820 */ /* 0x000fcc0000400000 */
[----:B------:R-:W1:Y:S01]  /*0270*/  MUFU.RCP R14, R14 ;  /* 0x0000000e000e7308 */ /* 0x000e620000001000 */
[----:B------:R-:W-:Y:S01]  /*0280*/  FSEL R9, R9, 1, P0 ;  /* 0x3f80000009097808 */ /* 0x000fe20000000000 */
[--C-:B-----5:R-:W-:Y:S01]  /*0290*/  FADD R6, R6, R8.reuse ;  /* 0x0000000806067221 */ /* 0x120fe20000000000 */
[----:B------:R-:W-:-:S03]  /*02a0*/  FADD R7, R7, R8 ;  /* 0x0000000807077221 */ /* 0x000fc60000000000 */
[----:B------:R-:W-:Y:S01]  /*02b0*/  @!P1 FMUL R9, R9, 16777216 ;  /* 0x4b80000009099820 */ /* 0x000fe20000400000 */
[C---:B0-----:R-:W-:Y:S01]  /*02c0*/  FADD R4, -R10.reuse, R6 ;  /* 0x000000060a047221 */ /* 0x041fe20000000100 */
[----:B------:R-:W-:Y:S02]  /*02d0*/  FADD R10, -R10, R7 ;  /* 0x000000070a0a7221 */ /* 0x000fe40000000100 */
[----:B-1----:R-:W-:-:S04]  /*02e0*/  FMUL R9, R14, R9 ;  /* 0x000000090e097220 */ /* 0x002fc80000400000 */
[-C--:B------:R-:W-:Y:S01]  /*02f0*/  FMUL R8, R4, R9.reuse ;  /* 0x0000000904087220 */ /* 0x080fe20000400000 */
[----:B------:R-:W-:Y:S01]  /*0300*/  FMUL R10, R10, R9 ;  /* 0x000000090a0a7220 */ /* 0x000fe20000400000 */
[----:B------:R-:W0:Y:S02]  /*0310*/  LDC.64 R4, c[0x0][0x240] ;  /* 0x00009000ff047b82 */ /* 0x000e240000000a00 */
[C-C-:B--2---:R-:W-:Y:S01]  /*0320*/  FFMA R8, R12.reuse, R8, R15.reuse ;  /* 0x000000080c087223 */ /* 0x144fe2000000000f */
[----:B------:R-:W-:-:S04]  /*0330*/  FFMA R10, R12, R10, R15 ;  /* 0x0000000a0c0a7223 */ /* 0x000fc8000000000f */
[----:B------:R-:W-:Y:S02]  /*0340*/  FSETP.GTU.AND P0, PT, R8, RZ, PT ;  /* 0x000000ff0800720b */ /* 0x000fe40003f0c000 */
[----:B------:R-:W-:Y:S02]  /*0350*/  FSETP.GTU.AND P1, PT, R10, RZ, PT ;  /* 0x000000ff0a00720b */ /* 0x000fe40003f2c000 */
[----:B------:R-:W-:Y:S02]  /*0360*/  FSEL R8, R8, RZ, P0 ;  /* 0x000000ff08087208 */ /* 0x000fe40000000000 */
[----:B------:R-:W-:Y:S02]  /*0370*/  FSEL R9, R10, RZ, P1 ;  /* 0x000000ff0a097208 */ /* 0x000fe40000800000 */
[----:B------:R-:W-:Y:S02]  /*0380*/  FSETP.GEU.AND P2, PT, R8, 6, PT ;  /* 0x40c000000800780b */ /* 0x000fe40003f4e000 */
[----:B------:R-:W-:-:S02]  /*0390*/  FSETP.GEU.AND P3, PT, R9, 6, PT ;  /* 0x40c000000900780b */ /* 0x000fc40003f6e000 */
[----:B------:R-:W-:Y:S02]  /*03a0*/  FSETP.NAN.AND P0, PT, R8, R8, PT ;  /* 0x000000080800720b */ /* 0x000fe40003f08000 */
[----:B------:R-:W-:Y:S01]  /*03b0*/  FSETP.NAN.AND P1, PT, R9, R9, PT ;  /* 0x000000090900720b */ /* 0x000fe20003f28000 */
[----:B0-----:R-:W-:-:S06]  /*03c0*/  IMAD.WIDE R4, R0, 0x4, R4 ;  /* 0x0000000400047825 */ /* 0x001fcc00078e0204 */
[----:B------:R-:W-:Y:S02]  /*03d0*/  @P2 SEL R8, R8, 0x40c00000, P0 ;  /* 0x40c0000008082807 */ /* 0x000fe40000000000 */
[----:B------:R-:W-:Y:S01]  /*03e0*/  @P3 SEL R9, R9, 0x40c00000, P1 ;  /* 0x40c0000009093807 */ /* 0x000fe20000800000 */
[----:B------:R-:W-:Y:S04]  /*03f0*/  STG.E.64 desc[UR4][R2.64], R6 ;  /* 0x0000000602007986 */ /* 0x000fe8000c101b04 */
[----:B------:R-:W-:Y:S01]  /*0400*/  STG.E.64 desc[UR4][R4.64], R8 ;  /* 0x0000000804007986 */ /* 0x000fe2000c101b04 */
[----:B------:R-:W-:Y:S05]  /*0410*/  EXIT ;  /* 0x000000000000794d */ /* 0x000fea0003800000 */
.L_x_0:
[----:B------:R-:W-:-:S00]  /*0420*/  BRA `(.L_x_0) ;  /* 0xfffffffc00fc7947 */ /* 0x000fc0000383ffff */
[----:B------:R-:W-:-:S00]  /*0430*/  NOP ;  /* 0x0000000000007918 */ /* 0x000fc00000000000 */
        /* <DEDUP_REMOVED lines=12> */
.L_x_1:


//--------------------- .nv.global.init           --------------------------
	.section	.nv.global.init,"aw",@progbits
.nv.global.init:
	.type		_$_str,@object
	.size		_$_str,(_$_str_$_2 - _$_str)
_$_str:
        /*0000*/ 	.byte	0x5f, 0x5f, 0x43, 0x55, 0x44, 0x41, 0x5f, 0x46, 0x54, 0x5a, 0x00
	.type		_$_str_$_2,@object
	.size		_$_str_$_2,(.L_1 - _$_str_$_2)
_$_str_$_2:
        /*000b*/ 	.byte	0x5f, 0x5f, 0x43, 0x55, 0x44, 0x41, 0x5f, 0x50, 0x52, 0x45, 0x43, 0x5f, 0x53, 0x51, 0x52, 0x54
        /*001b*/ 	.byte	0x00
.L_1:


//--------------------- .nv.constant0.triton_poi_fused__native_batch_norm_legit_no_training_convolution_hardtanh_15 --------------------------
	.section	.nv.constant0.triton_poi_fused__native_batch_norm_legit_no_training_convolution_hardtanh_15,"a",@progbits
	.sectionflags	@""
	.align	4
.nv.constant0.triton_poi_fused__native_batch_norm_legit_no_training_convolution_hardtanh_15:
	.zero		588
